	.headerflags	@"EF_CUDA_TEXMODE_UNIFIED EF_CUDA_64BIT_ADDRESS EF_CUDA_ACCELERATORS EF_CUDA_SM90 EF_CUDA_VIRTUAL_SM(EF_CUDA_SM90)"
	.elftype	@"ET_EXEC"


//--------------------- .nv.info                  --------------------------
	.section	.nv.info,"",@"SHT_CUDA_INFO"
	.align	4


	//----- nvinfo : EIATTR_REGCOUNT
	.align		4
        /*0000*/ 	.byte	0x04, 0x2f
        /*0002*/ 	.short	(.L_3 - .L_2)
	.align		4
.L_2:
        /*0004*/ 	.word	index@(triton_poi_fused__native_batch_norm_legit_no_training_relu_4)
        /*0008*/ 	.word	0x00000020


	//----- nvinfo : EIATTR_MIN_STACK_SIZE
	.align		4
.L_3:
        /*000c*/ 	.byte	0x04, 0x12
        /*000e*/ 	.short	(.L_5 - .L_4)
	.align		4
.L_4:
        /*0010*/ 	.word	index@(triton_poi_fused__native_batch_norm_legit_no_training_relu_4)
        /*0014*/ 	.word	0x00000000


	//----- nvinfo : EIATTR_FRAME_SIZE
	.align		4
.L_5:
        /*0018*/ 	.byte	0x04, 0x11
        /*001a*/ 	.short	(.L_7 - .L_6)
	.align		4
.L_6:
        /*001c*/ 	.word	index@(triton_poi_fused__native_batch_norm_legit_no_training_relu_4)
        /*0020*/ 	.word	0x00000000


	//----- nvinfo : EIATTR_MIN_STACK_SIZE
	.align		4
.L_7:
        /*0024*/ 	.byte	0x04, 0x12
        /*0026*/ 	.short	(.L_9 - .L_8)
	.align		4
.L_8:
        /*0028*/ 	.word	index@(triton_poi_fused__native_batch_norm_legit_no_training_relu_4)
        /*002c*/ 	.word	0x00000000
.L_9:


//--------------------- .nv.info.triton_poi_fused__native_batch_norm_legit_no_training_relu_4 --------------------------
	.section	.nv.info.triton_poi_fused__native_batch_norm_legit_no_training_relu_4,"",@"SHT_CUDA_INFO"
	.sectionflags	@""
	.align	4


	//----- nvinfo : EIATTR_CUDA_API_VERSION
	.align		4
        /*0000*/ 	.byte	0x04, 0x37
        /*0002*/ 	.short	(.L_11 - .L_10)
.L_10:
        /*0004*/ 	.word	0x0000007c


	//----- nvinfo : EIATTR_KPARAM_INFO
	.align		4
.L_11:
        /*0008*/ 	.byte	0x04, 0x17
        /*000a*/ 	.short	(.L_13 - .L_12)
.L_12:
        /*000c*/ 	.word	0x00000000
        /*0010*/ 	.short	0x0007
        /*0012*/ 	.short	0x0034
        /*0014*/ 	.byte	0x00, 0xf0, 0x11, 0x00


	//----- nvinfo : EIATTR_KPARAM_INFO
	.align		4
.L_13:
        /*0018*/ 	.byte	0x04, 0x17
        /*001a*/ 	.short	(.L_15 - .L_14)
.L_14:
        /*001c*/ 	.word	0x00000000
        /*0020*/ 	.short	0x0006
        /*0022*/ 	.short	0x0030
        /*0024*/ 	.byte	0x00, 0xf0, 0x11, 0x00


	//----- nvinfo : EIATTR_KPARAM_INFO
	.align		4
.L_15:
        /*0028*/ 	.byte	0x04, 0x17
        /*002a*/ 	.short	(.L_17 - .L_16)
.L_16:
        /*002c*/ 	.word	0x00000000
        /*0030*/ 	.short	0x0005
        /*0032*/ 	.short	0x0028
        /*0034*/ 	.byte	0x00, 0xf4, 0x21, 0x00


	//----- nvinfo : EIATTR_KPARAM_INFO
	.align		4
.L_17:
        /*0038*/ 	.byte	0x04, 0x17
        /*003a*/ 	.short	(.L_19 - .L_18)
.L_18:
        /*003c*/ 	.word	0x00000000
        /*0040*/ 	.short	0x0004
        /*0042*/ 	.short	0x0020
        /*0044*/ 	.byte	0x00, 0xf4, 0x21, 0x00


	//----- nvinfo : EIATTR_KPARAM_INFO
	.align		4
.L_19:
        /*0048*/ 	.byte	0x04, 0x17
        /*004a*/ 	.short	(.L_21 - .L_20)
.L_20:
        /*004c*/ 	.word	0x00000000
        /*0050*/ 	.short	0x0003
        /*0052*/ 	.short	0x0018
        /*0054*/ 	.byte	0x00, 0xf4, 0x21, 0x00


	//----- nvinfo : EIATTR_KPARAM_INFO
	.align		4
.L_21:
        /*0058*/ 	.byte	0x04, 0x17
        /*005a*/ 	.short	(.L_23 - .L_22)
.L_22:
        /*005c*/ 	.word	0x00000000
        /*0060*/ 	.short	0x0002
        /*0062*/ 	.short	0x0010
        /*0064*/ 	.byte	0x00, 0xf4, 0x21, 0x00


	//----- nvinfo : EIATTR_KPARAM_INFO
	.align		4
.L_23:
        /*0068*/ 	.byte	0x04, 0x17
        /*006a*/ 	.short	(.L_25 - .L_24)
.L_24:
        /*006c*/ 	.word	0x00000000
        /*0070*/ 	.short	0x0001
        /*0072*/ 	.short	0x0008
        /*0074*/ 	.byte	0x00, 0xf4, 0x21, 0x00


	//----- nvinfo : EIATTR_KPARAM_INFO
	.align		4
.L_25:
        /*0078*/ 	.byte	0x04, 0x17
        /*007a*/ 	.short	(.L_27 - .L_26)
.L_26:
        /*007c*/ 	.word	0x00000000
        /*0080*/ 	.short	0x0000
        /*0082*/ 	.short	0x0000
        /*0084*/ 	.byte	0x00, 0xf4, 0x21, 0x00


	//----- nvinfo : EIATTR_SPARSE_MMA_MASK
	.align		4
.L_27:
        /*0088*/ 	.byte	0x03, 0x50
        /*008a*/ 	.short	0x0000


	//----- nvinfo : EIATTR_MAXREG_COUNT
	.align		4
        /*008c*/ 	.byte	0x03, 0x1b
        /*008e*/ 	.short	0x00ff


	//----- nvinfo : EIATTR_EXIT_INSTR_OFFSETS
	.align		4
        /*0090*/ 	.byte	0x04, 0x1c
        /*0092*/ 	.short	(.L_29 - .L_28)


	//   ....[0]....
.L_28:
        /*0094*/ 	.word	0x00000b00


	//----- nvinfo : EIATTR_REQNTID
	.align		4
.L_29:
        /*0098*/ 	.byte	0x04, 0x10
        /*009a*/ 	.short	(.L_31 - .L_30)
.L_30:
        /*009c*/ 	.word	0x00000080
        /*00a0*/ 	.word	0x00000001
        /*00a4*/ 	.word	0x00000001


	//----- nvinfo : EIATTR_CBANK_PARAM_SIZE
	.align		4
.L_31:
        /*00a8*/ 	.byte	0x03, 0x19
        /*00aa*/ 	.short	0x0038


	//----- nvinfo : EIATTR_PARAM_CBANK
	.align		4
        /*00ac*/ 	.byte	0x04, 0x0a
        /*00ae*/ 	.short	(.L_33 - .L_32)
	.align		4
.L_32:
        /*00b0*/ 	.word	index@(.nv.constant0.triton_poi_fused__native_batch_norm_legit_no_training_relu_4)
        /*00b4*/ 	.short	0x0210
        /*00b6*/ 	.short	0x0038


	//----- nvinfo : EIATTR_SW_WAR
	.align		4
.L_33:
        /*00b8*/ 	.byte	0x04, 0x36
        /*00ba*/ 	.short	(.L_35 - .L_34)
.L_34:
        /*00bc*/ 	.word	0x00000008
.L_35:


//--------------------- .nv.callgraph             --------------------------
	.section	.nv.callgraph,"",@"SHT_CUDA_CALLGRAPH"
	.align	4
	.sectionentsize	8
	.align		4
        /*0000*/ 	.word	0x00000000
	.align		4
        /*0004*/ 	.word	0xffffffff
	.align		4
        /*0008*/ 	.word	0x00000000
	.align		4
        /*000c*/ 	.word	0xfffffffe
	.align		4
        /*0010*/ 	.word	0x00000000
	.align		4
        /*0014*/ 	.word	0xfffffffd
	.align		4
        /*0018*/ 	.word	0x00000000
	.align		4
        /*001c*/ 	.word	0xfffffffc


//--------------------- .nv.constant4             --------------------------
	.section	.nv.constant4,"a",@progbits
	.align	8
	.align		8
.nv.constant4:
        /*0000*/ 	.dword	_$_str
	.align		8
        /*0008*/ 	.dword	_$_str_$_2


//--------------------- .text.triton_poi_fused__native_batch_norm_legit_no_training_relu_4 --------------------------
	.section	.text.triton_poi_fused__native_batch_norm_legit_no_training_relu_4,"ax",@progbits
	.sectionflags	@"SHF_BARRIERS=1"
	.align	128
        .global         triton_poi_fused__native_batch_norm_legit_no_training_relu_4
        .type           triton_poi_fused__native_batch_norm_legit_no_training_relu_4,@function
        .size           triton_poi_fused__native_batch_norm_legit_no_training_relu_4,(.L_x_1 - triton_poi_fused__native_batch_norm_legit_no_training_relu_4)
        .other          triton_poi_fused__native_batch_norm_legit_no_training_relu_4,@"STO_CUDA_ENTRY STV_DEFAULT"
triton_poi_fused__native_batch_norm_legit_no_training_relu_4:
.text.triton_poi_fused__native_batch_norm_legit_no_training_relu_4:
[----:B------:R-:W-:Y:S01]  /*0000*/  LDC R1, c[0x0][0x28] ;  /* 0x00000a00ff017b82 */ /* 0x000fe20000000800 */
[----:B------:R-:W1:Y:S07]  /*0010*/  S2R R2, SR_CTAID.Y ;  /* 0x0000000000027919 */ /* 0x000e6e0000002600 */
[----:B------:R-:W2:Y:S01]  /*0020*/  LDC.64 R16, c[0x0][0x220] ;  /* 0x00008800ff107b82 */ /* 0x000ea20000000a00 */
[----:B------:R-:W-:Y:S01]  /*0030*/  ULDC.64 UR6, c[0x0][0x208] ;  /* 0x0000820000067ab9 */ /* 0x000fe20000000a00 */
[----:B------:R-:W3:Y:S01]  /*0040*/  S2R R3, SR_TID.X ;  /* 0x0000000000037919 */ /* 0x000ee20000002100 */
[----:B------:R-:W4:Y:S05]  /*0050*/  S2R R10, SR_CTAID.X ;  /* 0x00000000000a7919 */ /* 0x000f2a0000002500 */
[----:B------:R-:W5:Y:S08]  /*0060*/  LDC.64 R4, c[0x0][0x210] ;  /* 0x00008400ff047b82 */ /* 0x000f700000000a00 */
[----:B------:R-:W5:Y:S08]  /*0070*/  LDC.64 R6, c[0x0][0x218] ;  /* 0x00008600ff067b82 */ /* 0x000f700000000a00 */
[----:B------:R-:W5:Y:S01]  /*0080*/  LDC.64 R20, c[0x0][0x228] ;  /* 0x00008a00ff147b82 */ /* 0x000f620000000a00 */
[----:B-1----:R-:W-:Y:S01]  /*0090*/  IMAD.SHL.U32 R0, R2, 0x20, RZ ;  /* 0x0000002002007824 */ /* 0x002fe200078e00ff */
[----:B------:R-:W-:-:S06]  /*00a0*/  SHF.R.S32.HI R2, RZ, 0x1a, R2 ;  /* 0x0000001aff027819 */ /* 0x000fcc0000011402 */
[----:B------:R-:W1:Y:S01]  /*00b0*/  LDC.64 R24, c[0x0][0x230] ;  /* 0x00008c00ff187b82 */ /* 0x000e620000000a00 */
[----:B---3--:R-:W-:Y:S01]  /*00c0*/  IMAD.SHL.U32 R29, R3, 0x4, RZ ;  /* 0x00000004031d7824 */ /* 0x008fe200078e00ff */
[----:B------:R-:W-:Y:S02]  /*00d0*/  SGXT R2, R2, 0x1 ;  /* 0x000000010202781a */ /* 0x000fe40000000200 */
[----:B------:R-:W-:Y:S02]  /*00e0*/  SHF.R.U32.HI R3, RZ, 0x3, R3 ;  /* 0x00000003ff037819 */ /* 0x000fe40000011603 */
[----:B------:R-:W-:Y:S02]  /*00f0*/  LOP3.LUT R23, R0, 0x1c, R29, 0xf8, !PT ;  /* 0x0000001c00177812 */ /* 0x000fe400078ef81d */
[----:B------:R-:W-:Y:S02]  /*0100*/  SGXT.U32 R3, R3, 0x4 ;  /* 0x000000040303781a */ /* 0x000fe40000000000 */
[----:B------:R-:W-:-:S04]  /*0110*/  LEA.HI R2, R2, R23, RZ, 0x9 ;  /* 0x0000001702027211 */ /* 0x000fc800078f48ff */
[C---:B------:R-:W-:Y:S02]  /*0120*/  LOP3.LUT R8, R2.reuse, 0xfffffe00, RZ, 0xc0, !PT ;  /* 0xfffffe0002087812 */ /* 0x040fe400078ec0ff */
[----:B------:R-:W-:Y:S01]  /*0130*/  SHF.L.U32 R9, R2, 0xc, RZ ;  /* 0x0000000c02097819 */ /* 0x000fe200000006ff */
[----:B----4-:R-:W-:Y:S02]  /*0140*/  IMAD.SHL.U32 R2, R10, 0x20, RZ ;  /* 0x000000200a027824 */ /* 0x010fe400078e00ff */
[----:B------:R-:W-:Y:S01]  /*0150*/  IMAD.IADD R23, R23, 0x1, -R8 ;  /* 0x0000000117177824 */ /* 0x000fe200078e0a08 */
[----:B------:R-:W-:Y:S02]  /*0160*/  LOP3.LUT R10, R9, 0xffe00000, RZ, 0xc0, !PT ;  /* 0xffe00000090a7812 */ /* 0x000fe400078ec0ff */
[----:B------:R-:W-:Y:S01]  /*0170*/  LOP3.LUT R8, R2, R3, RZ, 0xfc, !PT ;  /* 0x0000000302087212 */ /* 0x000fe200078efcff */
[----:B--2---:R-:W-:Y:S01]  /*0180*/  IMAD.WIDE R16, R23, 0x4, R16 ;  /* 0x0000000417107825 */ /* 0x004fe200078e0210 */
[----:B------:R-:W-:-:S02]  /*0190*/  IADD3 R10, R23, R10, RZ ;  /* 0x0000000a170a7210 */ /* 0x000fc40007ffe0ff */
[----:B------:R-:W-:Y:S01]  /*01a0*/  LOP3.LUT R9, R2, 0x10, R3, 0xfe, !PT ;  /* 0x0000001002097812 */ /* 0x000fe200078efe03 */
[----:B0----5:R-:W-:Y:S02]  /*01b0*/  IMAD.WIDE R6, R23, 0x4, R6 ;  /* 0x0000000417067825 */ /* 0x021fe400078e0206 */
[----:B------:R-:W2:Y:S01]  /*01c0*/  LDG.E.EL.128 R16, desc[UR6][R16.64] ;  /* 0x0000000610107981 */ /* 0x000ea2000c2e1d00 */
[----:B------:R-:W-:Y:S01]  /*01d0*/  LEA R9, R9, R10, 0x9 ;  /* 0x0000000a09097211 */ /* 0x000fe200078e48ff */
[----:B------:R-:W-:-:S04]  /*01e0*/  IMAD R11, R8, 0x200, R10 ;  /* 0x00000200080b7824 */ /* 0x000fc800078e020a */
[----:B------:R-:W-:-:S04]  /*01f0*/  IMAD.WIDE R10, R11, 0x4, R4 ;  /* 0x000000040b0a7825 */ /* 0x000fc800078e0204 */
[----:B------:R-:W-:Y:S02]  /*0200*/  IMAD.WIDE R14, R9, 0x4, R4 ;  /* 0x00000004090e7825 */ /* 0x000fe400078e0204 */
[----:B------:R-:W3:Y:S04]  /*0210*/  LDG.E.EL.128 R4, desc[UR6][R6.64] ;  /* 0x0000000606047981 */ /* 0x000ee8000c2e1d00 */
[----:B------:R-:W3:Y:S04]  /*0220*/  LDG.E.EL.128 R8, desc[UR6][R10.64] ;  /* 0x000000060a087981 */ /* 0x000ee8000c2e1d00 */
[----:B------:R-:W4:Y:S01]  /*0230*/  LDG.E.EL.128 R12, desc[UR6][R14.64] ;  /* 0x000000060e0c7981 */ /* 0x000f22000c2e1d00 */
[----:B------:R-:W-:-:S04]  /*0240*/  IMAD.WIDE R20, R23, 0x4, R20 ;  /* 0x0000000417147825 */ /* 0x000fc800078e0214 */
[----:B-1----:R-:W-:Y:S02]  /*0250*/  IMAD.WIDE R24, R23, 0x4, R24 ;  /* 0x0000000417187825 */ /* 0x002fe400078e0218 */
[----:B------:R-:W5:Y:S04]  /*0260*/  LDG.E.EL.128 R20, desc[UR6][R20.64] ;  /* 0x0000000614147981 */ /* 0x000f68000c2e1d00 */
[----:B------:R-:W5:Y:S01]  /*0270*/  LDG.E.EL.128 R24, desc[UR6][R24.64] ;  /* 0x0000000618187981 */ /* 0x000f62000c2e1d00 */
[----:B------:R-:W0:Y:S01]  /*0280*/  S2UR UR5, SR_CgaCtaId ;  /* 0x00000000000579c3 */ /* 0x000e220000008800 */
[----:B------:R-:W-:Y:S02]  /*0290*/  UMOV UR4, 0x400 ;  /* 0x0000040000047882 */ /* 0x000fe40000000000 */
[----:B0-----:R-:W-:Y:S01]  /*02a0*/  UPRMT UR4, UR5, 0x654, UR4 ;  /* 0x0000065405047896 */ /* 0x001fe20008000004 */
[----:B------:R-:W-:Y:S01]  /*02b0*/  LOP3.LUT R2, R2, 0x1c, R29, 0xf8, !PT ;  /* 0x0000001c02027812 */ /* 0x000fe200078ef81d */
[----:B--2---:R-:W-:Y:S01]  /*02c0*/  FADD R28, R16, 9.9999997473787516356e-06 ;  /* 0x3727c5ac101c7421 */ /* 0x004fe20000000000 */
[----:B------:R-:W-:Y:S01]  /*02d0*/  FADD R17, R17, 9.9999997473787516356e-06 ;  /* 0x3727c5ac11117421 */ /* 0x000fe20000000000 */
[----:B------:R-:W-:Y:S01]  /*02e0*/  FADD R18, R18, 9.9999997473787516356e-06 ;  /* 0x3727c5ac12127421 */ /* 0x000fe20000000000 */
[--C-:B---3--:R-:W-:Y:S01]  /*02f0*/  FADD R8, R8, -R4.reuse ;  /* 0x8000000408087221 */ /* 0x108fe20000000000 */
[----:B----4-:R-:W-:-:S02]  /*0300*/  FADD R12, R12, -R4 ;  /* 0x800000040c0c7221 */ /* 0x010fc40000000000 */
[----:B------:R-:W0:Y:S01]  /*0310*/  MUFU.SQRT R4, R28 ;  /* 0x0000001c00047308 */ /* 0x000e220000002000 */
[--C-:B------:R-:W-:Y:S01]  /*0320*/  FADD R9, R9, -R5.reuse ;  /* 0x8000000509097221 */ /* 0x100fe20000000000 */
[----:B------:R-:W-:-:S06]  /*0330*/  FADD R13, R13, -R5 ;  /* 0x800000050d0d7221 */ /* 0x000fcc0000000000 */
[----:B------:R-:W1:Y:S08]  /*0340*/  MUFU.SQRT R5, R17 ;  /* 0x0000001100057308 */ /* 0x000e700000002000 */
[----:B------:R2:W3:Y:S01]  /*0350*/  MUFU.SQRT R16, R18 ;  /* 0x0000001200107308 */ /* 0x0004e20000002000 */
[C---:B0-----:R-:W-:Y:S02]  /*0360*/  FSETP.GT.AND P4, PT, R4.reuse, 8.50705917302346158658e+37, PT ;  /* 0x7e8000000400780b */ /* 0x041fe40003f84000 */
[----:B------:R-:W-:Y:S01]  /*0370*/  FSETP.GEU.AND P3, PT, R4, 1.175494350822287508e-38, PT ;  /* 0x008000000400780b */ /* 0x000fe20003f6e000 */
[--C-:B------:R-:W-:Y:S01]  /*0380*/  FADD R10, R10, -R6.reuse ;  /* 0x800000060a0a7221 */ /* 0x100fe20000000000 */
[----:B------:R-:W-:Y:S01]  /*0390*/  FADD R14, R14, -R6 ;  /* 0x800000060e0e7221 */ /* 0x000fe20000000000 */
[----:B------:R-:W-:Y:S01]  /*03a0*/  IMAD.MOV.U32 R6, RZ, RZ, 0x3e800000 ;  /* 0x3e800000ff067424 */ /* 0x000fe200078e00ff */
[----:B-1----:R-:W-:-:S02]  /*03b0*/  FSETP.GT.AND P2, PT, R5, 8.50705917302346158658e+37, PT ;  /* 0x7e8000000500780b */ /* 0x002fc40003f44000 */
[----:B------:R-:W-:Y:S02]  /*03c0*/  FSETP.GEU.AND P1, PT, R5, 1.175494350822287508e-38, PT ;  /* 0x008000000500780b */ /* 0x000fe40003f2e000 */
[----:B--2---:R-:W-:Y:S02]  /*03d0*/  FSEL R18, R6, 1, P4 ;  /* 0x3f80000006127808 */ /* 0x004fe40002000000 */
[----:B---3--:R-:W-:Y:S01]  /*03e0*/  FSETP.GT.AND P0, PT, R16, 8.50705917302346158658e+37, PT ;  /* 0x7e8000001000780b */ /* 0x008fe20003f04000 */
[----:B------:R-:W-:Y:S01]  /*03f0*/  @P4 FMUL R4, R4, 0.25 ;  /* 0x3e80000004044820 */ /* 0x000fe20000400000 */
[----:B------:R-:W-:-:S03]  /*0400*/  FSETP.GEU.AND P4, PT, R16, 1.175494350822287508e-38, PT ;  /* 0x008000001000780b */ /* 0x000fc60003f8e000 */
[----:B------:R-:W-:Y:S01]  /*0410*/  @!P3 FMUL R4, R4, 16777216 ;  /* 0x4b8000000404b820 */ /* 0x000fe20000400000 */
[--C-:B------:R-:W-:Y:S01]  /*0420*/  FADD R11, R11, -R7.reuse ;  /* 0x800000070b0b7221 */ /* 0x100fe20000000000 */
[----:B------:R-:W-:Y:S01]  /*0430*/  FADD R15, R15, -R7 ;  /* 0x800000070f0f7221 */ /* 0x000fe20000000000 */
[----:B------:R-:W-:Y:S01]  /*0440*/  @P2 FMUL R5, R5, 0.25 ;  /* 0x3e80000005052820 */ /* 0x000fe20000400000 */
[----:B------:R0:W1:Y:S04]  /*0450*/  MUFU.RCP R7, R4 ;  /* 0x0000000400077308 */ /* 0x0000680000001000 */
[----:B------:R-:W-:Y:S01]  /*0460*/  @P0 FMUL R16, R16, 0.25 ;  /* 0x3e80000010100820 */ /* 0x000fe20000400000 */
[----:B------:R-:W-:-:S03]  /*0470*/  @!P1 FMUL R5, R5, 16777216 ;  /* 0x4b80000005059820 */ /* 0x000fc60000400000 */
[----:B------:R-:W-:Y:S01]  /*0480*/  @!P4 FMUL R16, R16, 16777216 ;  /* 0x4b8000001010c820 */ /* 0x000fe20000400000 */
[----:B------:R-:W-:Y:S01]  /*0490*/  FADD R19, R19, 9.9999997473787516356e-06 ;  /* 0x3727c5ac13137421 */ /* 0x000fe20000000000 */
[----:B------:R-:W-:Y:S01]  /*04a0*/  @!P3 FMUL R18, R18, 16777216 ;  /* 0x4b8000001212b820 */ /* 0x000fe20000400000 */
[----:B------:R-:W2:Y:S01]  /*04b0*/  MUFU.RCP R5, R5 ;  /* 0x0000000500057308 */ /* 0x000ea20000001000 */
[----:B0-----:R-:W-:Y:S02]  /*04c0*/  FSEL R4, R6, 1, P0 ;  /* 0x3f80000006047808 */ /* 0x001fe40000000000 */
[----:B-1----:R-:W-:-:S05]  /*04d0*/  FMUL R7, R7, R18 ;  /* 0x0000001207077220 */ /* 0x002fca0000400000 */
[----:B------:R-:W0:Y:S01]  /*04e0*/  MUFU.RCP R16, R16 ;  /* 0x0000001000107308 */ /* 0x000e220000001000 */
[----:B------:R-:W-:-:S07]  /*04f0*/  FSEL R18, R6, 1, P2 ;  /* 0x3f80000006127808 */ /* 0x000fce0001000000 */
[----:B------:R-:W1:Y:S01]  /*0500*/  MUFU.SQRT R17, R19 ;  /* 0x0000001300117308 */ /* 0x000e620000002000 */
[----:B------:R-:W-:Y:S01]  /*0510*/  @!P1 FMUL R18, R18, 16777216 ;  /* 0x4b80000012129820 */ /* 0x000fe20000400000 */
[----:B------:R-:W-:-:S03]  /*0520*/  @!P4 FMUL R4, R4, 16777216 ;  /* 0x4b8000000404c820 */ /* 0x000fc60000400000 */
[----:B--2---:R-:W-:Y:S01]  /*0530*/  FMUL R18, R5, R18 ;  /* 0x0000001205127220 */ /* 0x004fe20000400000 */
[----:B0-----:R-:W-:Y:S02]  /*0540*/  FMUL R5, R16, R4 ;  /* 0x0000000410057220 */ /* 0x001fe40000400000 */
[----:B------:R-:W0:Y:S01]  /*0550*/  S2R R4, SR_TID.X ;  /* 0x0000000000047919 */ /* 0x000e220000002100 */
[C---:B-1----:R-:W-:Y:S02]  /*0560*/  FSETP.GT.AND P0, PT, R17.reuse, 8.50705917302346158658e+37, PT ;  /* 0x7e8000001100780b */ /* 0x042fe40003f04000 */
[----:B------:R-:W-:-:S11]  /*0570*/  FSETP.GEU.AND P1, PT, R17, 1.175494350822287508e-38, PT ;  /* 0x008000001100780b */ /* 0x000fd60003f2e000 */
[----:B------:R-:W-:-:S04]  /*0580*/  @P0 FMUL R17, R17, 0.25 ;  /* 0x3e80000011110820 */ /* 0x000fc80000400000 */
[----:B------:R-:W-:-:S06]  /*0590*/  @!P1 FMUL R17, R17, 16777216 ;  /* 0x4b80000011119820 */ /* 0x000fcc0000400000 */
[----:B------:R-:W1:Y:S01]  /*05a0*/  MUFU.RCP R17, R17 ;  /* 0x0000001100117308 */ /* 0x000e620000001000 */
[----:B------:R-:W-:Y:S01]  /*05b0*/  FSEL R6, R6, 1, P0 ;  /* 0x3f80000006067808 */ /* 0x000fe20000000000 */
[C---:B------:R-:W-:Y:S01]  /*05c0*/  FMUL R19, R7.reuse, R12 ;  /* 0x0000000c07137220 */ /* 0x040fe20000400000 */
[----:B0-----:R-:W-:Y:S01]  /*05d0*/  SHF.L.U32 R12, R4, 0x7, RZ ;  /* 0x00000007040c7819 */ /* 0x001fe200000006ff */
[----:B------:R-:W-:Y:S02]  /*05e0*/  FMUL R7, R7, R8 ;  /* 0x0000000807077220 */ /* 0x000fe40000400000 */
[----:B------:R-:W-:Y:S01]  /*05f0*/  @!P1 FMUL R6, R6, 16777216 ;  /* 0x4b80000006069820 */ /* 0x000fe20000400000 */
[----:B------:R-:W-:Y:S01]  /*0600*/  LOP3.LUT R12, R12, 0x380, RZ, 0xc0, !PT ;  /* 0x000003800c0c7812 */ /* 0x000fe200078ec0ff */
[--C-:B-----5:R-:W-:Y:S01]  /*0610*/  FFMA R7, R20, R7, R24.reuse ;  /* 0x0000000714077223 */ /* 0x120fe20000000018 */
[C---:B------:R-:W-:Y:S01]  /*0620*/  FMUL R8, R18.reuse, R13 ;  /* 0x0000000d12087220 */ /* 0x040fe20000400000 */
[----:B------:R-:W-:Y:S01]  /*0630*/  FMUL R16, R18, R9 ;  /* 0x0000000912107220 */ /* 0x000fe20000400000 */
[----:B------:R-:W-:Y:S01]  /*0640*/  FFMA R20, R20, R19, R24 ;  /* 0x0000001314147223 */ /* 0x000fe20000000018 */
[----:B------:R-:W-:-:S02]  /*0650*/  LOP3.LUT R13, R12, R3, RZ, 0xfc, !PT ;  /* 0x000000030c0d7212 */ /* 0x000fc400078efcff */
[C---:B------:R-:W-:Y:S01]  /*0660*/  LOP3.LUT R9, R12.reuse, 0x20, RZ, 0xfc, !PT ;  /* 0x000000200c097812 */ /* 0x040fe200078efcff */
[----:B-1----:R-:W-:Y:S01]  /*0670*/  FMUL R6, R17, R6 ;  /* 0x0000000611067220 */ /* 0x002fe20000400000 */
[C---:B------:R-:W-:Y:S02]  /*0680*/  LOP3.LUT R17, R12.reuse, 0x40, RZ, 0xfc, !PT ;  /* 0x000000400c117812 */ /* 0x040fe400078efcff */
[C---:B------:R-:W-:Y:S02]  /*0690*/  LOP3.LUT R19, R12.reuse, 0x60, RZ, 0xfc, !PT ;  /* 0x000000600c137812 */ /* 0x040fe400078efcff */
[----:B------:R-:W-:Y:S02]  /*06a0*/  LEA.HI R12, R12, UR4, RZ, 0x1d ;  /* 0x000000040c0c7c11 */ /* 0x000fe4000f8fe8ff */
[----:B------:R-:W-:Y:S02]  /*06b0*/  SHF.R.U32.HI R4, RZ, 0x1, R4 ;  /* 0x00000001ff047819 */ /* 0x000fe40000011604 */
[----:B------:R-:W-:Y:S01]  /*06c0*/  LEA.HI R28, R19, UR4, RZ, 0x1d ;  /* 0x00000004131c7c11 */ /* 0x000fe2000f8fe8ff */
[----:B------:R-:W-:Y:S01]  /*06d0*/  IMAD R19, R13, 0x4, R12 ;  /* 0x000000040d137824 */ /* 0x000fe200078e020c */
[----:B------:R-:W-:-:S02]  /*06e0*/  LOP3.LUT R12, R29, 0x1fc, RZ, 0xc0, !PT ;  /* 0x000001fc1d0c7812 */ /* 0x000fc400078ec0ff */
[----:B------:R-:W-:Y:S02]  /*06f0*/  LOP3.LUT R4, R4, 0x3c, RZ, 0xc0, !PT ;  /* 0x0000003c04047812 */ /* 0x000fe400078ec0ff */
[----:B------:R-:W-:Y:S01]  /*0700*/  LEA.HI R18, R9, UR4, RZ, 0x1d ;  /* 0x0000000409127c11 */ /* 0x000fe2000f8fe8ff */
[C---:B------:R-:W-:Y:S01]  /*0710*/  FMUL R9, R5.reuse, R14 ;  /* 0x0000000e05097220 */ /* 0x040fe20000400000 */
[----:B------:R-:W-:Y:S01]  /*0720*/  FMUL R5, R5, R10 ;  /* 0x0000000a05057220 */ /* 0x000fe20000400000 */
[----:B------:R-:W-:Y:S01]  /*0730*/  LOP3.LUT R10, R12, 0x200, RZ, 0xfc, !PT ;  /* 0x000002000c0a7812 */ /* 0x000fe200078efcff */
[----:B------:R-:W-:-:S03]  /*0740*/  VIADD R4, R4, UR4 ;  /* 0x0000000404047c36 */ /* 0x000fc60008000000 */
[----:B------:R-:W-:Y:S01]  /*0750*/  SHF.R.U32.HI R10, RZ, 0x3, R10 ;  /* 0x00000003ff0a7819 */ /* 0x000fe2000001160a */
[----:B------:R-:W-:Y:S02]  /*0760*/  IMAD R14, R12, 0x4, R4 ;  /* 0x000000040c0e7824 */ /* 0x000fe400078e0204 */
[C---:B------:R-:W-:Y:S01]  /*0770*/  FMUL R4, R6.reuse, R15 ;  /* 0x0000000f06047220 */ /* 0x040fe20000400000 */
[----:B------:R-:W-:Y:S01]  /*0780*/  FMUL R6, R6, R11 ;  /* 0x0000000b06067220 */ /* 0x000fe20000400000 */
[----:B------:R-:W-:Y:S01]  /*0790*/  LOP3.LUT R10, R10, 0x7c, RZ, 0xc0, !PT ;  /* 0x0000007c0a0a7812 */ /* 0x000fe200078ec0ff */
[----:B------:R-:W-:Y:S01]  /*07a0*/  FFMA R16, R21, R16, R25 ;  /* 0x0000001015107223 */ /* 0x000fe20000000019 */
[C-C-:B------:R-:W-:Y:S01]  /*07b0*/  FFMA R5, R22.reuse, R5, R26.reuse ;  /* 0x0000000516057223 */ /* 0x140fe2000000001a */
[----:B------:R-:W-:Y:S01]  /*07c0*/  FFMA R6, R23, R6, R27 ;  /* 0x0000000617067223 */ /* 0x000fe2000000001b */
[----:B------:R-:W-:Y:S01]  /*07d0*/  IADD3 R10, R10, UR4, RZ ;  /* 0x000000040a0a7c10 */ /* 0x000fe2000fffe0ff */
[----:B------:R-:W-:Y:S01]  /*07e0*/  FFMA R8, R21, R8, R25 ;  /* 0x0000000815087223 */ /* 0x000fe20000000019 */
[----:B------:R-:W-:Y:S01]  /*07f0*/  FSETP.GEU.AND P2, PT, R7, RZ, PT ;  /* 0x000000ff0700720b */ /* 0x000fe20003f4e000 */
[----:B------:R-:W-:Y:S01]  /*0800*/  FFMA R9, R22, R9, R26 ;  /* 0x0000000916097223 */ /* 0x000fe2000000001a */
[----:B------:R-:W-:Y:S01]  /*0810*/  LEA.HI R24, R17, UR4, RZ, 0x1d ;  /* 0x0000000411187c11 */ /* 0x000fe2000f8fe8ff */
[----:B------:R-:W-:Y:S01]  /*0820*/  FFMA R4, R23, R4, R27 ;  /* 0x0000000417047223 */ /* 0x000fe2000000001b */
[----:B------:R-:W-:-:S02]  /*0830*/  FSETP.GEU.AND P1, PT, R16, RZ, PT ;  /* 0x000000ff1000720b */ /* 0x000fc40003f2e000 */
[----:B------:R-:W-:Y:S02]  /*0840*/  FSETP.GEU.AND P0, PT, R5, RZ, PT ;  /* 0x000000ff0500720b */ /* 0x000fe40003f0e000 */
[----:B------:R-:W-:Y:S02]  /*0850*/  LEA R12, R12, R10, 0x2 ;  /* 0x0000000a0c0c7211 */ /* 0x000fe400078e10ff */
[----:B------:R-:W-:Y:S02]  /*0860*/  FSETP.GEU.AND P4, PT, R6, RZ, PT ;  /* 0x000000ff0600720b */ /* 0x000fe40003f8e000 */
[----:B------:R-:W-:Y:S02]  /*0870*/  FSEL R10, R7, RZ, P2 ;  /* 0x000000ff070a7208 */ /* 0x000fe40001000000 */
[----:B------:R-:W-:Y:S01]  /*0880*/  FSETP.GEU.AND P3, PT, R20, RZ, PT ;  /* 0x000000ff1400720b */ /* 0x000fe20003f6e000 */
[C---:B------:R-:W-:Y:S01]  /*0890*/  IMAD R17, R13.reuse, 0x4, R24 ;  /* 0x000000040d117824 */ /* 0x040fe200078e0218 */
[----:B------:R-:W-:-:S02]  /*08a0*/  LEA R18, R13, R18, 0x2 ;  /* 0x000000120d127211 */ /* 0x000fc400078e10ff */
[----:B------:R-:W-:Y:S02]  /*08b0*/  FSEL R7, R16, RZ, P1 ;  /* 0x000000ff10077208 */ /* 0x000fe40000800000 */
[----:B------:R-:W-:Y:S02]  /*08c0*/  FSETP.GEU.AND P2, PT, R8, RZ, PT ;  /* 0x000000ff0800720b */ /* 0x000fe40003f4e000 */
[----:B------:R-:W-:Y:S02]  /*08d0*/  FSEL R16, R5, RZ, P0 ;  /* 0x000000ff05107208 */ /* 0x000fe40000000000 */
[----:B------:R-:W-:Y:S02]  /*08e0*/  FSETP.GEU.AND P1, PT, R9, RZ, PT ;  /* 0x000000ff0900720b */ /* 0x000fe40003f2e000 */
[----:B------:R-:W-:Y:S02]  /*08f0*/  LEA R13, R13, R28, 0x2 ;  /* 0x0000001c0d0d7211 */ /* 0x000fe400078e10ff */
[----:B------:R-:W-:-:S02]  /*0900*/  FSETP.GEU.AND P0, PT, R4, RZ, PT ;  /* 0x000000ff0400720b */ /* 0x000fc40003f0e000 */
[----:B------:R-:W-:Y:S01]  /*0910*/  FSEL R22, R6, RZ, P4 ;  /* 0x000000ff06167208 */ /* 0x000fe20002000000 */
[----:B------:R-:W-:Y:S01]  /*0920*/  STS [R19], R10 ;  /* 0x0000000a13007388 */ /* 0x000fe20000000800 */
[----:B------:R-:W-:Y:S02]  /*0930*/  FSEL R20, R20, RZ, P3 ;  /* 0x000000ff14147208 */ /* 0x000fe40001800000 */
[----:B------:R-:W-:Y:S01]  /*0940*/  FSEL R11, R8, RZ, P2 ;  /* 0x000000ff080b7208 */ /* 0x000fe20001000000 */
[----:B------:R-:W-:Y:S01]  /*0950*/  STS [R18+0x80], R7 ;  /* 0x0000800712007388 */ /* 0x000fe20000000800 */
[----:B------:R-:W-:Y:S02]  /*0960*/  FSEL R24, R9, RZ, P1 ;  /* 0x000000ff09187208 */ /* 0x000fe40000800000 */
[----:B------:R-:W-:Y:S01]  /*0970*/  FSEL R26, R4, RZ, P0 ;  /* 0x000000ff041a7208 */ /* 0x000fe20000000000 */
[----:B------:R-:W-:Y:S04]  /*0980*/  STS [R17+0x100], R16 ;  /* 0x0001001011007388 */ /* 0x000fe80000000800 */
[----:B------:R-:W-:Y:S04]  /*0990*/  STS [R13+0x180], R22 ;  /* 0x000180160d007388 */ /* 0x000fe80000000800 */
[----:B------:R-:W-:Y:S04]  /*09a0*/  STS [R19+0x40], R20 ;  /* 0x0000401413007388 */ /* 0x000fe80000000800 */
[----:B------:R-:W-:Y:S04]  /*09b0*/  STS [R18+0xc0], R11 ;  /* 0x0000c00b12007388 */ /* 0x000fe80000000800 */
[----:B------:R0:W-:Y:S04]  /*09c0*/  STS [R17+0x140], R24 ;  /* 0x0001401811007388 */ /* 0x0001e80000000800 */
[----:B------:R1:W-:Y:S01]  /*09d0*/  STS [R13+0x1c0], R26 ;  /* 0x0001c01a0d007388 */ /* 0x0003e20000000800 */
[----:B------:R-:W-:Y:S08]  /*09e0*/  BAR.SYNC.DEFER_BLOCKING 0x0 ;  /* 0x0000000000007b1d */ /* 0x000ff00000010000 */
[----:B0-----:R-:W0:Y:S01]  /*09f0*/  LDC.64 R16, c[0x0][0x238] ;  /* 0x00008e00ff107b82 */ /* 0x001e220000000a00 */
[----:B------:R-:W-:Y:S04]  /*0a00*/  LDS R4, [R14] ;  /* 0x000000000e047984 */ /* 0x000fe80000000800 */
[----:B------:R-:W-:Y:S04]  /*0a10*/  LDS R5, [R14+0x4] ;  /* 0x000004000e057984 */ /* 0x000fe80000000800 */
[----:B------:R-:W-:Y:S04]  /*0a20*/  LDS R6, [R14+0x8] ;  /* 0x000008000e067984 */ /* 0x000fe80000000800 */
[----:B------:R-:W2:Y:S04]  /*0a30*/  LDS R7, [R14+0xc] ;  /* 0x00000c000e077984 */ /* 0x000ea80000000800 */
[----:B------:R-:W-:Y:S04]  /*0a40*/  LDS R8, [R12+0x800] ;  /* 0x000800000c087984 */ /* 0x000fe80000000800 */
[----:B------:R-:W-:Y:S04]  /*0a50*/  LDS R9, [R12+0x804] ;  /* 0x000804000c097984 */ /* 0x000fe80000000800 */
[----:B------:R-:W-:Y:S04]  /*0a60*/  LDS R10, [R12+0x808] ;  /* 0x000808000c0a7984 */ /* 0x000fe80000000800 */
[----:B------:R-:W3:Y:S01]  /*0a70*/  LDS R11, [R12+0x80c] ;  /* 0x00080c000c0b7984 */ /* 0x000ee20000000800 */
[----:B-1----:R-:W-:-:S02]  /*0a80*/  LOP3.LUT R13, R0, R3, RZ, 0xfc, !PT ;  /* 0x00000003000d7212 */ /* 0x002fc400078efcff */
[----:B------:R-:W-:-:S03]  /*0a90*/  LOP3.LUT R3, R0, 0x10, R3, 0xfe, !PT ;  /* 0x0000001000037812 */ /* 0x000fc600078efe03 */
[----:B------:R-:W-:Y:S01]  /*0aa0*/  IMAD R13, R13, 0x1000, R2 ;  /* 0x000010000d0d7824 */ /* 0x000fe200078e0202 */
[----:B------:R-:W-:-:S03]  /*0ab0*/  LEA R15, R3, R2, 0xc ;  /* 0x00000002030f7211 */ /* 0x000fc600078e60ff */
[----:B0-----:R-:W-:-:S04]  /*0ac0*/  IMAD.WIDE R2, R13, 0x4, R16 ;  /* 0x000000040d027825 */ /* 0x001fc800078e0210 */
[----:B------:R-:W-:Y:S01]  /*0ad0*/  IMAD.WIDE R16, R15, 0x4, R16 ;  /* 0x000000040f107825 */ /* 0x000fe200078e0210 */
[----:B--2---:R-:W-:Y:S04]  /*0ae0*/  STG.E.128 desc[UR6][R2.64], R4 ;  /* 0x0000000402007986 */ /* 0x004fe8000c101d06 */
[----:B---3--:R-:W-:Y:S01]  /*0af0*/  STG.E.128 desc[UR6][R16.64], R8 ;  /* 0x0000000810007986 */ /* 0x008fe2000c101d06 */
[----:B------:R-:W-:Y:S05]  /*0b00*/  EXIT ;  /* 0x000000000000794d */ /* 0x000fea0003800000 */
.L_x_0:
[----:B------:R-:W-:-:S00]  /*0b10*/  BRA `(.L_x_0) ;  /* 0xfffffffc00fc7947 */ /* 0x000fc0000383ffff */
[----:B------:R-:W-:-:S00]  /*0b20*/  NOP ;  /* 0x0000000000007918 */ /* 0x000fc00000000000 */
        /* <DEDUP_REMOVED lines=13> */
.L_x_1:


//--------------------- .nv.global.init           --------------------------
	.section	.nv.global.init,"aw",@progbits
.nv.global.init:
	.type		_$_str,@object
	.size		_$_str,(_$_str_$_2 - _$_str)
_$_str:
        /*0000*/ 	.byte	0x5f, 0x5f, 0x43, 0x55, 0x44, 0x41, 0x5f, 0x46, 0x54, 0x5a, 0x00
	.type		_$_str_$_2,@object
	.size		_$_str_$_2,(.L_1 - _$_str_$_2)
_$_str_$_2:
        /*000b*/ 	.byte	0x5f, 0x5f, 0x43, 0x55, 0x44, 0x41, 0x5f, 0x50, 0x52, 0x45, 0x43, 0x5f, 0x53, 0x51, 0x52, 0x54
        /*001b*/ 	.byte	0x00
.L_1:


//--------------------- .nv.shared.triton_poi_fused__native_batch_norm_legit_no_training_relu_4 --------------------------
	.section	.nv.shared.triton_poi_fused__native_batch_norm_legit_no_training_relu_4,"aw",@nobits
	.sectionflags	@""
	.align	16
	.zero		1024


//--------------------- .nv.constant0.triton_poi_fused__native_batch_norm_legit_no_training_relu_4 --------------------------
	.section	.nv.constant0.triton_poi_fused__native_batch_norm_legit_no_training_relu_4,"a",@progbits
	.sectionflags	@""
	.align	4
.nv.constant0.triton_poi_fused__native_batch_norm_legit_no_training_relu_4:
	.zero		584
